	.headerflags	@"EF_CUDA_TEXMODE_UNIFIED EF_CUDA_64BIT_ADDRESS EF_CUDA_ACCELERATORS EF_CUDA_SM90 EF_CUDA_VIRTUAL_SM(EF_CUDA_SM90)"
	.elftype	@"ET_EXEC"


//--------------------- .nv.info                  --------------------------
	.section	.nv.info,"",@"SHT_CUDA_INFO"
	.align	4


	//----- nvinfo : EIATTR_REGCOUNT
	.align		4
        /*0000*/ 	.byte	0x04, 0x2f
        /*0002*/ 	.short	(.L_1 - .L_0)
	.align		4
.L_0:
        /*0004*/ 	.word	index@(triton_poi_fused_convolution_relu_5)
        /*0008*/ 	.word	0x00000038


	//----- nvinfo : EIATTR_MIN_STACK_SIZE
	.align		4
.L_1:
        /*000c*/ 	.byte	0x04, 0x12
        /*000e*/ 	.short	(.L_3 - .L_2)
	.align		4
.L_2:
        /*0010*/ 	.word	index@(triton_poi_fused_convolution_relu_5)
        /*0014*/ 	.word	0x00000000


	//----- nvinfo : EIATTR_FRAME_SIZE
	.align		4
.L_3:
        /*0018*/ 	.byte	0x04, 0x11
        /*001a*/ 	.short	(.L_5 - .L_4)
	.align		4
.L_4:
        /*001c*/ 	.word	index@(triton_poi_fused_convolution_relu_5)
        /*0020*/ 	.word	0x00000000


	//----- nvinfo : EIATTR_MIN_STACK_SIZE
	.align		4
.L_5:
        /*0024*/ 	.byte	0x04, 0x12
        /*0026*/ 	.short	(.L_7 - .L_6)
	.align		4
.L_6:
        /*0028*/ 	.word	index@(triton_poi_fused_convolution_relu_5)
        /*002c*/ 	.word	0x00000000
.L_7:


//--------------------- .nv.info.triton_poi_fused_convolution_relu_5 --------------------------
	.section	.nv.info.triton_poi_fused_convolution_relu_5,"",@"SHT_CUDA_INFO"
	.sectionflags	@""
	.align	4


	//----- nvinfo : EIATTR_CUDA_API_VERSION
	.align		4
        /*0000*/ 	.byte	0x04, 0x37
        /*0002*/ 	.short	(.L_9 - .L_8)
.L_8:
        /*0004*/ 	.word	0x0000007c


	//----- nvinfo : EIATTR_KPARAM_INFO
	.align		4
.L_9:
        /*0008*/ 	.byte	0x04, 0x17
        /*000a*/ 	.short	(.L_11 - .L_10)
.L_10:
        /*000c*/ 	.word	0x00000000
        /*0010*/ 	.short	0x0005
        /*0012*/ 	.short	0x0024
        /*0014*/ 	.byte	0x00, 0xf0, 0x11, 0x00


	//----- nvinfo : EIATTR_KPARAM_INFO
	.align		4
.L_11:
        /*0018*/ 	.byte	0x04, 0x17
        /*001a*/ 	.short	(.L_13 - .L_12)
.L_12:
        /*001c*/ 	.word	0x00000000
        /*0020*/ 	.short	0x0004
        /*0022*/ 	.short	0x0020
        /*0024*/ 	.byte	0x00, 0xf0, 0x11, 0x00


	//----- nvinfo : EIATTR_KPARAM_INFO
	.align		4
.L_13:
        /*0028*/ 	.byte	0x04, 0x17
        /*002a*/ 	.short	(.L_15 - .L_14)
.L_14:
        /*002c*/ 	.word	0x00000000
        /*0030*/ 	.short	0x0003
        /*0032*/ 	.short	0x0018
        /*0034*/ 	.byte	0x00, 0xf4, 0x21, 0x00


	//----- nvinfo : EIATTR_KPARAM_INFO
	.align		4
.L_15:
        /*0038*/ 	.byte	0x04, 0x17
        /*003a*/ 	.short	(.L_17 - .L_16)
.L_16:
        /*003c*/ 	.word	0x00000000
        /*0040*/ 	.short	0x0002
        /*0042*/ 	.short	0x0010
        /*0044*/ 	.byte	0x00, 0xf4, 0x21, 0x00


	//----- nvinfo : EIATTR_KPARAM_INFO
	.align		4
.L_17:
        /*0048*/ 	.byte	0x04, 0x17
        /*004a*/ 	.short	(.L_19 - .L_18)
.L_18:
        /*004c*/ 	.word	0x00000000
        /*0050*/ 	.short	0x0001
        /*0052*/ 	.short	0x0008
        /*0054*/ 	.byte	0x00, 0xf4, 0x21, 0x00


	//----- nvinfo : EIATTR_KPARAM_INFO
	.align		4
.L_19:
        /*0058*/ 	.byte	0x04, 0x17
        /*005a*/ 	.short	(.L_21 - .L_20)
.L_20:
        /*005c*/ 	.word	0x00000000
        /*0060*/ 	.short	0x0000
        /*0062*/ 	.short	0x0000
        /*0064*/ 	.byte	0x00, 0xf4, 0x21, 0x00


	//----- nvinfo : EIATTR_SPARSE_MMA_MASK
	.align		4
.L_21:
        /*0068*/ 	.byte	0x03, 0x50
        /*006a*/ 	.short	0x0000


	//----- nvinfo : EIATTR_MAXREG_COUNT
	.align		4
        /*006c*/ 	.byte	0x03, 0x1b
        /*006e*/ 	.short	0x00ff


	//----- nvinfo : EIATTR_EXIT_INSTR_OFFSETS
	.align		4
        /*0070*/ 	.byte	0x04, 0x1c
        /*0072*/ 	.short	(.L_23 - .L_22)


	//   ....[0]....
.L_22:
        /*0074*/ 	.word	0x00000cd0


	//   ....[1]....
        /*0078*/ 	.word	0x00000cf0


	//----- nvinfo : EIATTR_REQNTID
	.align		4
.L_23:
        /*007c*/ 	.byte	0x04, 0x10
        /*007e*/ 	.short	(.L_25 - .L_24)
.L_24:
        /*0080*/ 	.word	0x00000100
        /*0084*/ 	.word	0x00000001
        /*0088*/ 	.word	0x00000001


	//----- nvinfo : EIATTR_CBANK_PARAM_SIZE
	.align		4
.L_25:
        /*008c*/ 	.byte	0x03, 0x19
        /*008e*/ 	.short	0x0028


	//----- nvinfo : EIATTR_PARAM_CBANK
	.align		4
        /*0090*/ 	.byte	0x04, 0x0a
        /*0092*/ 	.short	(.L_27 - .L_26)
	.align		4
.L_26:
        /*0094*/ 	.word	index@(.nv.constant0.triton_poi_fused_convolution_relu_5)
        /*0098*/ 	.short	0x0210
        /*009a*/ 	.short	0x0028


	//----- nvinfo : EIATTR_SW_WAR
	.align		4
.L_27:
        /*009c*/ 	.byte	0x04, 0x36
        /*009e*/ 	.short	(.L_29 - .L_28)
.L_28:
        /*00a0*/ 	.word	0x00000008
.L_29:


//--------------------- .nv.callgraph             --------------------------
	.section	.nv.callgraph,"",@"SHT_CUDA_CALLGRAPH"
	.align	4
	.sectionentsize	8
	.align		4
        /*0000*/ 	.word	0x00000000
	.align		4
        /*0004*/ 	.word	0xffffffff
	.align		4
        /*0008*/ 	.word	0x00000000
	.align		4
        /*000c*/ 	.word	0xfffffffe
	.align		4
        /*0010*/ 	.word	0x00000000
	.align		4
        /*0014*/ 	.word	0xfffffffd
	.align		4
        /*0018*/ 	.word	0x00000000
	.align		4
        /*001c*/ 	.word	0xfffffffc


//--------------------- .text.triton_poi_fused_convolution_relu_5 --------------------------
	.section	.text.triton_poi_fused_convolution_relu_5,"ax",@progbits
	.sectionflags	@"SHF_BARRIERS=1"
	.align	128
        .global         triton_poi_fused_convolution_relu_5
        .type           triton_poi_fused_convolution_relu_5,@function
        .size           triton_poi_fused_convolution_relu_5,(.L_x_1 - triton_poi_fused_convolution_relu_5)
        .other          triton_poi_fused_convolution_relu_5,@"STO_CUDA_ENTRY STV_DEFAULT"
triton_poi_fused_convolution_relu_5:
.text.triton_poi_fused_convolution_relu_5:
[----:B------:R-:W0:Y:S01]  /*0000*/  LDC R1, c[0x0][0x28] ;  /* 0x00000a00ff017b82 */ /* 0x000e220000000800 */
[----:B------:R-:W1:Y:S07]  /*0010*/  S2R R40, SR_CTAID.Y ;  /* 0x0000000000287919 */ /* 0x000e6e0000002600 */
[----:B------:R-:W2:Y:S01]  /*0020*/  LDC.64 R6, c[0x0][0x210] ;  /* 0x00008400ff067b82 */ /* 0x000ea20000000a00 */
[----:B------:R-:W-:Y:S02]  /*0030*/  CS2R R8, SRZ ;  /* 0x0000000000087805 */ /* 0x000fe4000001ff00 */
[----:B------:R-:W-:Y:S01]  /*0040*/  CS2R R10, SRZ ;  /* 0x00000000000a7805 */ /* 0x000fe2000001ff00 */
[----:B------:R-:W3:Y:S01]  /*0050*/  S2R R28, SR_TID.X ;  /* 0x00000000001c7919 */ /* 0x000ee20000002100 */
[----:B------:R-:W-:Y:S01]  /*0060*/  ULDC.64 UR6, c[0x0][0x208] ;  /* 0x0000820000067ab9 */ /* 0x000fe20000000a00 */
[----:B------:R-:W-:-:S02]  /*0070*/  CS2R R20, SRZ ;  /* 0x0000000000147805 */ /* 0x000fc4000001ff00 */
[----:B------:R-:W-:Y:S01]  /*0080*/  CS2R R22, SRZ ;  /* 0x0000000000167805 */ /* 0x000fe2000001ff00 */
[----:B------:R-:W4:Y:S01]  /*0090*/  S2R R38, SR_CTAID.X ;  /* 0x0000000000267919 */ /* 0x000f220000002500 */
[----:B------:R-:W5:Y:S01]  /*00a0*/  LDC.64 R32, c[0x0][0x218] ;  /* 0x00008600ff207b82 */ /* 0x000f620000000a00 */
[----:B------:R-:W-:Y:S02]  /*00b0*/  CS2R R12, SRZ ;  /* 0x00000000000c7805 */ /* 0x000fe4000001ff00 */
[----:B------:R-:W-:Y:S02]  /*00c0*/  CS2R R14, SRZ ;  /* 0x00000000000e7805 */ /* 0x000fe4000001ff00 */
[----:B------:R-:W-:Y:S02]  /*00d0*/  CS2R R16, SRZ ;  /* 0x0000000000107805 */ /* 0x000fe4000001ff00 */
[----:B------:R-:W-:Y:S01]  /*00e0*/  CS2R R18, SRZ ;  /* 0x0000000000127805 */ /* 0x000fe2000001ff00 */
[----:B------:R-:W2:Y:S01]  /*00f0*/  S2UR UR5, SR_CgaCtaId ;  /* 0x00000000000579c3 */ /* 0x000ea20000008800 */
[----:B------:R-:W-:-:S07]  /*0100*/  UMOV UR4, 0x400 ;  /* 0x0000040000047882 */ /* 0x000fce0000000000 */
[----:B------:R-:W2:Y:S01]  /*0110*/  LDC.64 R52, c[0x0][0x220] ;  /* 0x00008800ff347b82 */ /* 0x000ea20000000a00 */
[----:B-1----:R-:W-:Y:S02]  /*0120*/  IMAD.SHL.U32 R40, R40, 0x40, RZ ;  /* 0x0000004028287824 */ /* 0x002fe400078e00ff */
[----:B---3--:R-:W-:Y:S01]  /*0130*/  IMAD.SHL.U32 R31, R28, 0x4, RZ ;  /* 0x000000041c1f7824 */ /* 0x008fe200078e00ff */
[----:B------:R-:W-:Y:S01]  /*0140*/  SHF.R.U32.HI R39, RZ, 0x4, R28 ;  /* 0x00000004ff277819 */ /* 0x000fe2000001161c */
[----:B----4-:R-:W-:-:S03]  /*0150*/  IMAD.SHL.U32 R38, R38, 0x40, RZ ;  /* 0x0000004026267824 */ /* 0x010fc600078e00ff */
[----:B------:R-:W-:Y:S02]  /*0160*/  LOP3.LUT R0, R40, 0x3c, R31, 0xf8, !PT ;  /* 0x0000003c28007812 */ /* 0x000fe400078ef81f */
[----:B------:R-:W-:Y:S02]  /*0170*/  SGXT.U32 R39, R39, 0x4 ;  /* 0x000000042727781a */ /* 0x000fe40000000000 */
[C---:B------:R-:W-:Y:S01]  /*0180*/  ISETP.GE.AND P0, PT, R0.reuse, 0x600, PT ;  /* 0x000006000000780c */ /* 0x040fe20003f06270 */
[----:B------:R-:W-:Y:S01]  /*0190*/  IMAD.HI R2, R0, 0x2aaaaaab, RZ ;  /* 0x2aaaaaab00027827 */ /* 0x000fe200078e02ff */
[----:B------:R-:W-:-:S04]  /*01a0*/  LOP3.LUT R4, R38, 0x20, R39, 0xfe, !PT ;  /* 0x0000002026047812 */ /* 0x000fc800078efe27 */
[----:B------:R-:W-:-:S04]  /*01b0*/  SHF.R.U32.HI R3, RZ, 0x1f, R2 ;  /* 0x0000001fff037819 */ /* 0x000fc80000011602 */
[----:B------:R-:W-:-:S05]  /*01c0*/  LEA.HI.SX32 R3, R2, R3, 0x1a ;  /* 0x0000000302037211 */ /* 0x000fca00078fd2ff */
[----:B------:R-:W-:Y:S01]  /*01d0*/  IMAD R5, R3, -0x180, R0 ;  /* 0xfffffe8003057824 */ /* 0x000fe200078e0200 */
[----:B------:R-:W-:-:S03]  /*01e0*/  LOP3.LUT R0, R38, 0x10, R39, 0xfe, !PT ;  /* 0x0000001026007812 */ /* 0x000fc600078efe27 */
[----:B------:R-:W-:Y:S02]  /*01f0*/  IMAD R26, R3, 0x180000, R5 ;  /* 0x00180000031a7824 */ /* 0x000fe400078e0205 */
[----:B-----5:R-:W-:-:S04]  /*0200*/  IMAD.WIDE R32, R5, 0x4, R32 ;  /* 0x0000000405207825 */ /* 0x020fc800078e0220 */
[--C-:B------:R-:W-:Y:S01]  /*0210*/  IMAD R0, R0, 0x180, R26.reuse ;  /* 0x0000018000007824 */ /* 0x100fe200078e021a */
[----:B------:R-:W-:Y:S01]  /*0220*/  LOP3.LUT R5, R38, 0x30, R39, 0xfe, !PT ;  /* 0x0000003026057812 */ /* 0x000fe200078efe27 */
[----:B------:R-:W-:Y:S01]  /*0230*/  IMAD R4, R4, 0x180, R26 ;  /* 0x0000018004047824 */ /* 0x000fe200078e021a */
[----:B------:R-:W3:Y:S01]  /*0240*/  @!P0 LDG.E.EL.128 R12, desc[UR6][R32.64] ;  /* 0x00000006200c8981 */ /* 0x000ee2000c2e1d00 */
[----:B--2---:R-:W-:-:S04]  /*0250*/  IMAD.WIDE R2, R0, 0x4, R6 ;  /* 0x0000000400027825 */ /* 0x004fc800078e0206 */
[----:B------:R-:W-:Y:S01]  /*0260*/  IMAD.WIDE R24, R4, 0x4, R6 ;  /* 0x0000000404187825 */ /* 0x000fe200078e0206 */
[----:B------:R1:W3:Y:S03]  /*0270*/  @!P0 LDG.E.EL.128 R8, desc[UR6][R2.64] ;  /* 0x0000000602088981 */ /* 0x0002e6000c2e1d00 */
[----:B------:R-:W-:Y:S01]  /*0280*/  IMAD R5, R5, 0x180, R26 ;  /* 0x0000018005057824 */ /* 0x000fe200078e021a */
[----:B------:R2:W4:Y:S03]  /*0290*/  @!P0 LDG.E.EL.128 R20, desc[UR6][R24.64] ;  /* 0x0000000618148981 */ /* 0x000526000c2e1d00 */
[----:B------:R-:W-:Y:S01]  /*02a0*/  IMAD.WIDE R34, R5, 0x4, R6 ;  /* 0x0000000405227825 */ /* 0x000fe200078e0206 */
[----:B-1----:R-:W-:-:S04]  /*02b0*/  LOP3.LUT R3, R38, R39, RZ, 0xfc, !PT ;  /* 0x0000002726037212 */ /* 0x002fc800078efcff */
[----:B------:R1:W5:Y:S01]  /*02c0*/  @!P0 LDG.E.EL.128 R16, desc[UR6][R34.64] ;  /* 0x0000000622108981 */ /* 0x000362000c2e1d00 */
[----:B------:R-:W-:Y:S01]  /*02d0*/  IMAD R3, R3, 0x180, R26 ;  /* 0x0000018003037824 */ /* 0x000fe200078e021a */
[----:B--2---:R-:W-:Y:S02]  /*02e0*/  CS2R R24, SRZ ;  /* 0x0000000000187805 */ /* 0x004fe4000001ff00 */
[----:B------:R-:W-:Y:S01]  /*02f0*/  CS2R R26, SRZ ;  /* 0x00000000001a7805 */ /* 0x000fe2000001ff00 */
[----:B------:R-:W-:-:S05]  /*0300*/  IMAD.WIDE R6, R3, 0x4, R6 ;  /* 0x0000000403067825 */ /* 0x000fca00078e0206 */
[----:B------:R2:W5:Y:S01]  /*0310*/  @!P0 LDG.E.EL.128 R24, desc[UR6][R6.64] ;  /* 0x0000000606188981 */ /* 0x000562000c2e1d00 */
[----:B------:R-:W-:Y:S01]  /*0320*/  IMAD.SHL.U32 R29, R28, 0x100, RZ ;  /* 0x000001001c1d7824 */ /* 0x000fe200078e00ff */
[----:B0-----:R-:W-:-:S04]  /*0330*/  UPRMT UR4, UR5, 0x654, UR4 ;  /* 0x0000065405047896 */ /* 0x001fc80008000004 */
[----:B------:R-:W-:-:S04]  /*0340*/  LOP3.LUT R30, R29, 0xf00, RZ, 0xc0, !PT ;  /* 0x00000f001d1e7812 */ /* 0x000fc800078ec0ff */
[C---:B------:R-:W-:Y:S02]  /*0350*/  LOP3.LUT R32, R30.reuse, 0x40, RZ, 0xfc, !PT ;  /* 0x000000401e207812 */ /* 0x040fe400078efcff */
[C---:B------:R-:W-:Y:S02]  /*0360*/  LOP3.LUT R33, R30.reuse, 0x80, RZ, 0xfc, !PT ;  /* 0x000000801e217812 */ /* 0x040fe400078efcff */
[C---:B------:R-:W-:Y:S02]  /*0370*/  LOP3.LUT R29, R30.reuse, R39, RZ, 0xfc, !PT ;  /* 0x000000271e1d7212 */ /* 0x040fe400078efcff */
[C---:B-1----:R-:W-:Y:S02]  /*0380*/  LOP3.LUT R34, R30.reuse, 0xc0, RZ, 0xfc, !PT ;  /* 0x000000c01e227812 */ /* 0x042fe400078efcff */
[----:B------:R-:W-:Y:S02]  /*0390*/  LEA.HI R30, R30, UR4, RZ, 0x1c ;  /* 0x000000041e1e7c11 */ /* 0x000fe4000f8fe0ff */
[----:B------:R-:W-:-:S02]  /*03a0*/  LEA.HI R32, R32, UR4, RZ, 0x1c ;  /* 0x0000000420207c11 */ /* 0x000fc4000f8fe0ff */
[----:B--2---:R-:W-:Y:S02]  /*03b0*/  LEA.HI R6, R33, UR4, RZ, 0x1c ;  /* 0x0000000421067c11 */ /* 0x004fe4000f8fe0ff */
[----:B------:R-:W-:Y:S01]  /*03c0*/  LEA.HI R34, R34, UR4, RZ, 0x1c ;  /* 0x0000000422227c11 */ /* 0x000fe2000f8fe0ff */
[C---:B------:R-:W-:Y:S01]  /*03d0*/  IMAD R33, R29.reuse, 0x4, R30 ;  /* 0x000000041d217824 */ /* 0x040fe200078e021e */
[----:B------:R-:W-:Y:S01]  /*03e0*/  P2R R2, PR, RZ, 0x1 ;  /* 0x00000001ff027803 */ /* 0x000fe20000000000 */
[C---:B------:R-:W-:Y:S02]  /*03f0*/  IMAD R32, R29.reuse, 0x4, R32 ;  /* 0x000000041d207824 */ /* 0x040fe400078e0220 */
[C---:B------:R-:W-:Y:S02]  /*0400*/  IMAD R30, R29.reuse, 0x4, R6 ;  /* 0x000000041d1e7824 */ /* 0x040fe400078e0206 */
[----:B------:R-:W-:Y:S01]  /*0410*/  IMAD R29, R29, 0x4, R34 ;  /* 0x000000041d1d7824 */ /* 0x000fe200078e0222 */
[----:B------:R-:W-:-:S04]  /*0420*/  SHF.R.U32.HI R28, RZ, 0x2, R28 ;  /* 0x00000002ff1c7819 */ /* 0x000fc8000001161c */
[----:B------:R-:W-:Y:S02]  /*0430*/  LOP3.LUT R28, R28, 0x3c, RZ, 0xc0, !PT ;  /* 0x0000003c1c1c7812 */ /* 0x000fe400078ec0ff */
[----:B------:R-:W-:Y:S02]  /*0440*/  LOP3.LUT R44, R31, 0x3fc, RZ, 0xc0, !PT ;  /* 0x000003fc1f2c7812 */ /* 0x000fe400078ec0ff */
[----:B------:R-:W-:Y:S02]  /*0450*/  LOP3.LUT R38, R38, 0x3c, R31, 0xf8, !PT ;  /* 0x0000003c26267812 */ /* 0x000fe400078ef81f */
[C---:B---3--:R-:W-:Y:S02]  /*0460*/  FSETP.GEU.AND P1, PT, R12.reuse, -R8, PT ;  /* 0x800000080c00720b */ /* 0x048fe40003f2e000 */
[C---:B----4-:R-:W-:Y:S01]  /*0470*/  FSETP.GEU.AND P2, PT, R12.reuse, -R20, PT ;  /* 0x800000140c00720b */ /* 0x050fe20003f4e000 */
[----:B------:R-:W-:-:S03]  /*0480*/  FADD R8, R12, R8 ;  /* 0x000000080c087221 */ /* 0x000fc60000000000 */
[----:B------:R-:W-:Y:S02]  /*0490*/  P2R R42, PR, RZ, 0x4 ;  /* 0x00000004ff2a7803 */ /* 0x000fe40000000000 */
[C---:B------:R-:W-:Y:S02]  /*04a0*/  FSETP.GEU.AND P2, PT, R13.reuse, -R9, PT ;  /* 0x800000090d00720b */ /* 0x040fe40003f4e000 */
[C---:B-----5:R-:W-:Y:S01]  /*04b0*/  FSETP.GEU.AND P0, PT, R12.reuse, -R16, PT ;  /* 0x800000100c00720b */ /* 0x060fe20003f0e000 */
[C---:B------:R-:W-:Y:S01]  /*04c0*/  FADD R9, R13.reuse, R9 ;  /* 0x000000090d097221 */ /* 0x040fe20000000000 */
[C---:B------:R-:W-:Y:S01]  /*04d0*/  FADD R20, R12.reuse, R20 ;  /* 0x000000140c147221 */ /* 0x040fe20000000000 */
[----:B------:R-:W-:Y:S01]  /*04e0*/  FADD R16, R12, R16 ;  /* 0x000000100c107221 */ /* 0x000fe20000000000 */
[----:B------:R-:W-:Y:S01]  /*04f0*/  FADD R43, R14, R10 ;  /* 0x0000000a0e2b7221 */ /* 0x000fe20000000000 */
[----:B------:R-:W-:Y:S01]  /*0500*/  P2R R41, PR, RZ, 0x1 ;  /* 0x00000001ff297803 */ /* 0x000fe20000000000 */
[----:B------:R-:W-:Y:S01]  /*0510*/  FADD R48, R12, R24 ;  /* 0x000000180c307221 */ /* 0x000fe20000000000 */
[----:B------:R-:W-:Y:S01]  /*0520*/  FADD R49, R13, R25 ;  /* 0x000000190d317221 */ /* 0x000fe20000000000 */
[----:B------:R-:W-:Y:S01]  /*0530*/  FADD R47, R14, R26 ;  /* 0x0000001a0e2f7221 */ /* 0x000fe20000000000 */
[C---:B------:R-:W-:Y:S01]  /*0540*/  FADD R46, R15.reuse, R27 ;  /* 0x0000001b0f2e7221 */ /* 0x040fe20000000000 */
[----:B------:R-:W-:Y:S01]  /*0550*/  FSETP.GEU.AND P5, PT, R12, -R24, PT ;  /* 0x800000180c00720b */ /* 0x000fe20003fae000 */
[----:B------:R-:W-:Y:S01]  /*0560*/  STS [R33], R48 ;  /* 0x0000003021007388 */ /* 0x000fe20000000800 */
[----:B------:R-:W-:Y:S01]  /*0570*/  FADD R12, R15, R11 ;  /* 0x0000000b0f0c7221 */ /* 0x000fe20000000000 */
[----:B------:R-:W-:-:S02]  /*0580*/  FSETP.GEU.AND P0, PT, R13, -R21, PT ;  /* 0x800000150d00720b */ /* 0x000fc40003f0e000 */
[----:B------:R-:W-:Y:S01]  /*0590*/  STS [R32+0x100], R49 ;  /* 0x0001003120007388 */ /* 0x000fe20000000800 */
[----:B------:R-:W-:-:S03]  /*05a0*/  FADD R21, R13, R21 ;  /* 0x000000150d157221 */ /* 0x000fc60000000000 */
[----:B------:R-:W-:Y:S01]  /*05b0*/  STS [R30+0x200], R47 ;  /* 0x0002002f1e007388 */ /* 0x000fe20000000800 */
[----:B------:R-:W-:-:S03]  /*05c0*/  FADD R37, R14, R22 ;  /* 0x000000160e257221 */ /* 0x000fc60000000000 */
[----:B------:R-:W-:Y:S01]  /*05d0*/  STS [R29+0x300], R46 ;  /* 0x0003002e1d007388 */ /* 0x000fe20000000800 */
[----:B------:R-:W-:-:S03]  /*05e0*/  FADD R36, R15, R23 ;  /* 0x000000170f247221 */ /* 0x000fc60000000000 */
[----:B------:R-:W-:Y:S01]  /*05f0*/  STS [R33+0x40], R8 ;  /* 0x0000400821007388 */ /* 0x000fe20000000800 */
[----:B------:R-:W-:-:S03]  /*0600*/  P2R R50, PR, RZ, 0x4 ;  /* 0x00000004ff327803 */ /* 0x000fc60000000000 */
[----:B------:R-:W-:Y:S01]  /*0610*/  STS [R32+0x140], R9 ;  /* 0x0001400920007388 */ /* 0x000fe20000000800 */
[----:B------:R-:W-:-:S03]  /*0620*/  FADD R6, R13, R17 ;  /* 0x000000110d067221 */ /* 0x000fc60000000000 */
[----:B------:R-:W-:Y:S01]  /*0630*/  STS [R30+0x240], R43 ;  /* 0x0002402b1e007388 */ /* 0x000fe20000000800 */
[----:B------:R-:W-:Y:S01]  /*0640*/  FSETP.GEU.AND P2, PT, R13, -R17, PT ;  /* 0x800000110d00720b */ /* 0x000fe20003f4e000 */
[----:B------:R-:W-:Y:S02]  /*0650*/  FADD R7, R14, R18 ;  /* 0x000000120e077221 */ /* 0x000fe40000000000 */
[----:B------:R-:W-:Y:S01]  /*0660*/  STS [R29+0x340], R12 ;  /* 0x0003400c1d007388 */ /* 0x000fe20000000800 */
[----:B------:R-:W-:-:S03]  /*0670*/  FADD R17, R15, R19 ;  /* 0x000000130f117221 */ /* 0x000fc60000000000 */
[----:B------:R-:W-:Y:S04]  /*0680*/  STS [R33+0x80], R20 ;  /* 0x0000801421007388 */ /* 0x000fe80000000800 */
[----:B------:R-:W-:Y:S04]  /*0690*/  STS [R32+0x180], R21 ;  /* 0x0001801520007388 */ /* 0x000fe80000000800 */
[----:B------:R-:W-:Y:S04]  /*06a0*/  STS [R30+0x280], R37 ;  /* 0x000280251e007388 */ /* 0x000fe80000000800 */
[----:B------:R-:W-:Y:S04]  /*06b0*/  STS [R29+0x380], R36 ;  /* 0x000380241d007388 */ /* 0x000fe80000000800 */
[----:B------:R-:W-:Y:S04]  /*06c0*/  STS [R33+0xc0], R16 ;  /* 0x0000c01021007388 */ /* 0x000fe80000000800 */
[----:B------:R-:W-:Y:S04]  /*06d0*/  STS [R32+0x1c0], R6 ;  /* 0x0001c00620007388 */ /* 0x000fe80000000800 */
[----:B------:R0:W-:Y:S04]  /*06e0*/  STS [R30+0x2c0], R7 ;  /* 0x0002c0071e007388 */ /* 0x0001e80000000800 */
[----:B------:R-:W-:Y:S01]  /*06f0*/  STS [R29+0x3c0], R17 ;  /* 0x0003c0111d007388 */ /* 0x000fe20000000800 */
[----:B------:R-:W-:Y:S01]  /*0700*/  BAR.SYNC.DEFER_BLOCKING 0x0 ;  /* 0x0000000000007b1d */ /* 0x000fe20000010000 */
[----:B------:R-:W-:Y:S01]  /*0710*/  FSETP.GEU.AND P4, PT, R13, -R25, PT ;  /* 0x800000190d00720b */ /* 0x000fe20003f8e000 */
[----:B------:R-:W-:Y:S01]  /*0720*/  VIADD R13, R28, UR4 ;  /* 0x000000041c0d7c36 */ /* 0x000fe20008000000 */
[----:B------:R-:W-:-:S03]  /*0730*/  P2R R45, PR, RZ, 0x4 ;  /* 0x00000004ff2d7803 */ /* 0x000fc60000000000 */
[----:B------:R-:W-:Y:S01]  /*0740*/  IMAD R28, R44, 0x4, R13 ;  /* 0x000000042c1c7824 */ /* 0x000fe200078e020d */
[----:B------:R-:W-:Y:S02]  /*0750*/  FSETP.GEU.AND P3, PT, R14, -R26, PT ;  /* 0x8000001a0e00720b */ /* 0x000fe40003f6e000 */
[----:B------:R-:W-:Y:S02]  /*0760*/  FSETP.GEU.AND P2, PT, R15, -R27, PT ;  /* 0x8000001b0f00720b */ /* 0x000fe40003f4e000 */
[----:B------:R-:W-:Y:S01]  /*0770*/  LOP3.LUT R13, R40, R39, RZ, 0xfc, !PT ;  /* 0x00000027280d7212 */ /* 0x000fe200078efcff */
[----:B------:R-:W-:Y:S04]  /*0780*/  LDS R24, [R28] ;  /* 0x000000001c187984 */ /* 0x000fe80000000800 */
[----:B------:R-:W-:Y:S04]  /*0790*/  LDS R25, [R28+0x4] ;  /* 0x000004001c197984 */ /* 0x000fe80000000800 */
[----:B------:R-:W-:Y:S04]  /*07a0*/  LDS R26, [R28+0x8] ;  /* 0x000008001c1a7984 */ /* 0x000fe80000000800 */
[----:B------:R-:W1:Y:S01]  /*07b0*/  LDS R27, [R28+0xc] ;  /* 0x00000c001c1b7984 */ /* 0x000e620000000800 */
[C---:B------:R-:W-:Y:S01]  /*07c0*/  ISETP.GE.AND P6, PT, R13.reuse, 0x600, PT ;  /* 0x000006000d00780c */ /* 0x040fe20003fc6270 */
[----:B------:R-:W-:Y:S01]  /*07d0*/  IMAD R31, R13, 0x1000, R38 ;  /* 0x000010000d1f7824 */ /* 0x000fe200078e0226 */
[----:B------:R-:W-:-:S04]  /*07e0*/  LOP3.LUT R13, R44, 0x400, RZ, 0xfc, !PT ;  /* 0x000004002c0d7812 */ /* 0x000fc800078efcff */
[----:B------:R-:W-:-:S04]  /*07f0*/  SHF.R.U32.HI R13, RZ, 0x4, R13 ;  /* 0x00000004ff0d7819 */ /* 0x000fc8000001160d */
[----:B------:R-:W-:Y:S01]  /*0800*/  LOP3.LUT R13, R13, 0x7c, RZ, 0xc0, !PT ;  /* 0x0000007c0d0d7812 */ /* 0x000fe200078ec0ff */
[----:B0-----:R-:W-:-:S04]  /*0810*/  IMAD.WIDE R30, R31, 0x4, R52 ;  /* 0x000000041f1e7825 */ /* 0x001fc800078e0234 */
[----:B------:R-:W-:-:S04]  /*0820*/  VIADD R13, R13, UR4 ;  /* 0x000000040d0d7c36 */ /* 0x000fc80008000000 */
[----:B------:R-:W-:-:S05]  /*0830*/  IMAD R32, R44, 0x4, R13 ;  /* 0x000000042c207824 */ /* 0x000fca00078e020d */
[----:B------:R-:W-:Y:S04]  /*0840*/  LDS R28, [R32+0x1000] ;  /* 0x00100000201c7984 */ /* 0x000fe80000000800 */
[----:B------:R-:W-:Y:S01]  /*0850*/  LDS R29, [R32+0x1004] ;  /* 0x00100400201d7984 */ /* 0x000fe20000000800 */
[----:B------:R-:W-:-:S03]  /*0860*/  LOP3.LUT R13, R40, 0x10, R39, 0xfe, !PT ;  /* 0x00000010280d7812 */ /* 0x000fc600078efe27 */
[----:B-1----:R0:W-:Y:S04]  /*0870*/  @!P6 STG.E.128 desc[UR6][R30.64], R24 ;  /* 0x000000181e00e986 */ /* 0x0021e8000c101d06 */
[----:B------:R-:W-:Y:S04]  /*0880*/  LDS R30, [R32+0x1008] ;  /* 0x00100800201e7984 */ /* 0x000fe80000000800 */
[----:B------:R-:W1:Y:S01]  /*0890*/  LDS R31, [R32+0x100c] ;  /* 0x00100c00201f7984 */ /* 0x000e620000000800 */
[C---:B------:R-:W-:Y:S01]  /*08a0*/  ISETP.GE.AND P6, PT, R13.reuse, 0x600, PT ;  /* 0x000006000d00780c */ /* 0x040fe20003fc6270 */
[----:B------:R-:W-:-:S04]  /*08b0*/  IMAD R13, R13, 0x1000, R38 ;  /* 0x000010000d0d7824 */ /* 0x000fc800078e0226 */
[----:B0-----:R-:W-:Y:S01]  /*08c0*/  IMAD.WIDE R24, R13, 0x4, R52 ;  /* 0x000000040d187825 */ /* 0x001fe200078e0234 */
[----:B------:R-:W-:-:S04]  /*08d0*/  LOP3.LUT R13, R44, 0x800, RZ, 0xfc, !PT ;  /* 0x000008002c0d7812 */ /* 0x000fc800078efcff */
[----:B------:R-:W-:-:S04]  /*08e0*/  SHF.R.U32.HI R13, RZ, 0x4, R13 ;  /* 0x00000004ff0d7819 */ /* 0x000fc8000001160d */
[----:B------:R-:W-:-:S05]  /*08f0*/  LOP3.LUT R13, R13, 0xbc, RZ, 0xc0, !PT ;  /* 0x000000bc0d0d7812 */ /* 0x000fca00078ec0ff */
[----:B------:R-:W-:-:S04]  /*0900*/  VIADD R13, R13, UR4 ;  /* 0x000000040d0d7c36 */ /* 0x000fc80008000000 */
[----:B------:R-:W-:Y:S01]  /*0910*/  IMAD R51, R44, 0x4, R13 ;  /* 0x000000042c337824 */ /* 0x000fe200078e020d */
[----:B------:R-:W-:Y:S02]  /*0920*/  LOP3.LUT R13, R40, 0x20, R39, 0xfe, !PT ;  /* 0x00000020280d7812 */ /* 0x000fe400078efe27 */
[----:B------:R-:W-:Y:S01]  /*0930*/  SEL R27, R46, RZ, P2 ;  /* 0x000000ff2e1b7207 */ /* 0x000fe20001000000 */
[----:B-1----:R0:W-:Y:S01]  /*0940*/  @!P6 STG.E.128 desc[UR6][R24.64], R28 ;  /* 0x0000001c1800e986 */ /* 0x0021e2000c101d06 */
[C---:B------:R-:W-:Y:S01]  /*0950*/  ISETP.GE.AND P6, PT, R13.reuse, 0x600, PT ;  /* 0x000006000d00780c */ /* 0x040fe20003fc6270 */
[----:B------:R-:W-:Y:S01]  /*0960*/  IMAD R13, R13, 0x1000, R38 ;  /* 0x000010000d0d7824 */ /* 0x000fe200078e0226 */
[----:B------:R-:W-:Y:S01]  /*0970*/  FSETP.GEU.AND P2, PT, R15, -R11, PT ;  /* 0x8000000b0f00720b */ /* 0x000fe20003f4e000 */
[----:B------:R-:W-:Y:S01]  /*0980*/  LDS R32, [R51+0x2000] ;  /* 0x0020000033207984 */ /* 0x000fe20000000800 */
[----:B------:R-:W-:-:S03]  /*0990*/  SEL R8, R8, RZ, P1 ;  /* 0x000000ff08087207 */ /* 0x000fc60000800000 */
[----:B------:R-:W-:Y:S04]  /*09a0*/  LDS R33, [R51+0x2004] ;  /* 0x0020040033217984 */ /* 0x000fe80000000800 */
[----:B------:R-:W-:Y:S04]  /*09b0*/  LDS R34, [R51+0x2008] ;  /* 0x0020080033227984 */ /* 0x000fe80000000800 */
[----:B------:R-:W1:Y:S01]  /*09c0*/  LDS R35, [R51+0x200c] ;  /* 0x00200c0033237984 */ /* 0x000e620000000800 */
[----:B0-----:R-:W-:Y:S01]  /*09d0*/  IMAD.WIDE R28, R13, 0x4, R52 ;  /* 0x000000040d1c7825 */ /* 0x001fe200078e0234 */
[----:B------:R-:W-:-:S02]  /*09e0*/  SEL R13, R21, RZ, P0 ;  /* 0x000000ff150d7207 */ /* 0x000fc40000000000 */
[----:B------:R-:W-:Y:S02]  /*09f0*/  ISETP.NE.AND P0, PT, R2, RZ, PT ;  /* 0x000000ff0200720c */ /* 0x000fe40003f05270 */
[----:B------:R-:W-:Y:S02]  /*0a00*/  LOP3.LUT R2, R44, 0xc00, RZ, 0xfc, !PT ;  /* 0x00000c002c027812 */ /* 0x000fe400078efcff */
[----:B------:R-:W-:Y:S02]  /*0a10*/  SEL R25, R49, RZ, P4 ;  /* 0x000000ff31197207 */ /* 0x000fe40002000000 */
[----:B------:R-:W-:Y:S02]  /*0a20*/  SHF.R.U32.HI R2, RZ, 0x4, R2 ;  /* 0x00000004ff027819 */ /* 0x000fe40000011602 */
[----:B------:R-:W-:Y:S02]  /*0a30*/  ISETP.NE.AND P4, PT, R42, RZ, PT ;  /* 0x000000ff2a00720c */ /* 0x000fe40003f85270 */
[----:B------:R-:W-:-:S02]  /*0a40*/  LOP3.LUT R2, R2, 0xfc, RZ, 0xc0, !PT ;  /* 0x000000fc02027812 */ /* 0x000fc400078ec0ff */
[----:B------:R-:W-:Y:S02]  /*0a50*/  SEL R11, R12, RZ, P2 ;  /* 0x000000ff0c0b7207 */ /* 0x000fe40001000000 */
[----:B------:R-:W-:Y:S02]  /*0a60*/  SEL R12, R20, RZ, P4 ;  /* 0x000000ff140c7207 */ /* 0x000fe40002000000 */
[C---:B------:R-:W-:Y:S02]  /*0a70*/  FSETP.GEU.AND P2, PT, R15.reuse, -R23, PT ;  /* 0x800000170f00720b */ /* 0x040fe40003f4e000 */
[----:B------:R-:W-:Y:S01]  /*0a80*/  FSETP.GEU.AND P4, PT, R15, -R19, PT ;  /* 0x800000130f00720b */ /* 0x000fe20003f8e000 */
[----:B------:R-:W-:Y:S01]  /*0a90*/  VIADD R15, R2, UR4 ;  /* 0x00000004020f7c36 */ /* 0x000fe20008000000 */
[----:B------:R-:W-:-:S03]  /*0aa0*/  FSETP.GEU.AND P1, PT, R14, -R10, PT ;  /* 0x8000000a0e00720b */ /* 0x000fc60003f2e000 */
[----:B------:R-:W-:Y:S01]  /*0ab0*/  IMAD R44, R44, 0x4, R15 ;  /* 0x000000042c2c7824 */ /* 0x000fe200078e020f */
[----:B------:R-:W-:Y:S02]  /*0ac0*/  SEL R10, R43, RZ, P1 ;  /* 0x000000ff2b0a7207 */ /* 0x000fe40000800000 */
[----:B------:R-:W-:Y:S02]  /*0ad0*/  FSETP.GEU.AND P1, PT, R14, -R22, PT ;  /* 0x800000160e00720b */ /* 0x000fe40003f2e000 */
[----:B------:R-:W-:Y:S04]  /*0ae0*/  LDS R20, [R44+0x3000] ;  /* 0x003000002c147984 */ /* 0x000fe80000000800 */
[----:B------:R-:W-:Y:S04]  /*0af0*/  LDS R21, [R44+0x3004] ;  /* 0x003004002c157984 */ /* 0x000fe80000000800 */
[----:B------:R-:W-:Y:S04]  /*0b00*/  LDS R22, [R44+0x3008] ;  /* 0x003008002c167984 */ /* 0x000fe80000000800 */
[----:B------:R-:W0:Y:S01]  /*0b10*/  LDS R23, [R44+0x300c] ;  /* 0x00300c002c177984 */ /* 0x000e220000000800 */
[----:B------:R-:W-:-:S02]  /*0b20*/  SEL R26, R47, RZ, P3 ;  /* 0x000000ff2f1a7207 */ /* 0x000fc40001800000 */
[----:B------:R-:W-:Y:S02]  /*0b30*/  FSETP.GEU.AND P3, PT, R14, -R18, PT ;  /* 0x800000120e00720b */ /* 0x000fe40003f6e000 */
[----:B------:R-:W2:Y:S01]  /*0b40*/  LDC.64 R18, c[0x0][0x228] ;  /* 0x00008a00ff127b82 */ /* 0x000ea20000000a00 */
[----:B------:R-:W-:Y:S02]  /*0b50*/  LOP3.LUT R39, R40, 0x30, R39, 0xfe, !PT ;  /* 0x0000003028277812 */ /* 0x000fe400078efe27 */
[----:B------:R-:W-:Y:S02]  /*0b60*/  SEL R14, R37, RZ, P1 ;  /* 0x000000ff250e7207 */ /* 0x000fe40000800000 */
[C---:B------:R-:W-:Y:S01]  /*0b70*/  ISETP.GE.AND P1, PT, R39.reuse, 0x600, PT ;  /* 0x000006002700780c */ /* 0x040fe20003f26270 */
[----:B------:R-:W-:Y:S01]  /*0b80*/  IMAD R39, R39, 0x1000, R38 ;  /* 0x0000100027277824 */ /* 0x000fe200078e0226 */
[----:B-1----:R1:W-:Y:S01]  /*0b90*/  @!P6 STG.E.128 desc[UR6][R28.64], R32 ;  /* 0x000000201c00e986 */ /* 0x0023e2000c101d06 */
[----:B------:R-:W-:-:S02]  /*0ba0*/  ISETP.NE.AND P6, PT, R50, RZ, PT ;  /* 0x000000ff3200720c */ /* 0x000fc40003fc5270 */
[----:B------:R-:W-:Y:S01]  /*0bb0*/  IMAD.WIDE R52, R39, 0x4, R52 ;  /* 0x0000000427347825 */ /* 0x000fe200078e0234 */
[----:B------:R-:W-:Y:S02]  /*0bc0*/  SEL R24, R48, RZ, P5 ;  /* 0x000000ff30187207 */ /* 0x000fe40002800000 */
[----:B------:R-:W-:Y:S02]  /*0bd0*/  SEL R9, R9, RZ, P6 ;  /* 0x000000ff09097207 */ /* 0x000fe40003000000 */
[----:B------:R-:W-:Y:S02]  /*0be0*/  SEL R15, R36, RZ, P2 ;  /* 0x000000ff240f7207 */ /* 0x000fe40001000000 */
[----:B------:R-:W-:Y:S01]  /*0bf0*/  ISETP.NE.AND P6, PT, R45, RZ, PT ;  /* 0x000000ff2d00720c */ /* 0x000fe20003fc5270 */
[----:B--2---:R-:W-:-:S04]  /*0c00*/  IMAD.WIDE R2, R3, 0x4, R18 ;  /* 0x0000000403027825 */ /* 0x004fc800078e0212 */
[----:B-1----:R-:W-:-:S04]  /*0c10*/  IMAD.WIDE R28, R0, 0x4, R18 ;  /* 0x00000004001c7825 */ /* 0x002fc800078e0212 */
[--C-:B------:R-:W-:Y:S01]  /*0c20*/  IMAD.WIDE R30, R4, 0x4, R18.reuse ;  /* 0x00000004041e7825 */ /* 0x100fe200078e0212 */
[----:B------:R-:W-:Y:S01]  /*0c30*/  ISETP.NE.AND P5, PT, R41, RZ, PT ;  /* 0x000000ff2900720c */ /* 0x000fe20003fa5270 */
[----:B0-----:R0:W-:Y:S02]  /*0c40*/  @!P1 STG.E.128 desc[UR6][R52.64], R20 ;  /* 0x0000001434009986 */ /* 0x0011e4000c101d06 */
[----:B------:R-:W-:Y:S02]  /*0c50*/  IMAD.WIDE R18, R5, 0x4, R18 ;  /* 0x0000000405127825 */ /* 0x000fe400078e0212 */
[----:B------:R0:W-:Y:S01]  /*0c60*/  @!P0 STG.E.128 desc[UR6][R2.64], R24 ;  /* 0x0000001802008986 */ /* 0x0001e2000c101d06 */
[----:B------:R-:W-:-:S03]  /*0c70*/  SEL R5, R6, RZ, P6 ;  /* 0x000000ff06057207 */ /* 0x000fc60003000000 */
[----:B------:R0:W-:Y:S01]  /*0c80*/  @!P0 STG.E.128 desc[UR6][R28.64], R8 ;  /* 0x000000081c008986 */ /* 0x0001e2000c101d06 */
[----:B------:R-:W-:-:S03]  /*0c90*/  SEL R6, R7, RZ, P3 ;  /* 0x000000ff07067207 */ /* 0x000fc60001800000 */
[----:B------:R0:W-:Y:S01]  /*0ca0*/  @!P0 STG.E.128 desc[UR6][R30.64], R12 ;  /* 0x0000000c1e008986 */ /* 0x0001e2000c101d06 */
[----:B------:R-:W-:Y:S02]  /*0cb0*/  SEL R4, R16, RZ, P5 ;  /* 0x000000ff10047207 */ /* 0x000fe40002800000 */
[----:B------:R-:W-:Y:S01]  /*0cc0*/  SEL R7, R17, RZ, P4 ;  /* 0x000000ff11077207 */ /* 0x000fe20002000000 */
[----:B0-----:R-:W-:Y:S06]  /*0cd0*/  @P0 EXIT ;  /* 0x000000000000094d */ /* 0x001fec0003800000 */
[----:B------:R-:W-:Y:S01]  /*0ce0*/  STG.E.128 desc[UR6][R18.64], R4 ;  /* 0x0000000412007986 */ /* 0x000fe2000c101d06 */
[----:B------:R-:W-:Y:S05]  /*0cf0*/  EXIT ;  /* 0x000000000000794d */ /* 0x000fea0003800000 */
.L_x_0:
[----:B------:R-:W-:-:S00]  /*0d00*/  BRA `(.L_x_0) ;  /* 0xfffffffc00fc7947 */ /* 0x000fc0000383ffff */
[----:B------:R-:W-:-:S00]  /*0d10*/  NOP ;  /* 0x0000000000007918 */ /* 0x000fc00000000000 */
        /* <DEDUP_REMOVED lines=14> */
.L_x_1:


//--------------------- .nv.shared.triton_poi_fused_convolution_relu_5 --------------------------
	.section	.nv.shared.triton_poi_fused_convolution_relu_5,"aw",@nobits
	.sectionflags	@""
	.align	16
	.zero		1024


//--------------------- .nv.constant0.triton_poi_fused_convolution_relu_5 --------------------------
	.section	.nv.constant0.triton_poi_fused_convolution_relu_5,"a",@progbits
	.sectionflags	@""
	.align	4
.nv.constant0.triton_poi_fused_convolution_relu_5:
	.zero		568
